//
// Generated by NVIDIA NVVM Compiler
//
// Compiler Build ID: CL-36424714
// Cuda compilation tools, release 13.0, V13.0.88
// Based on NVVM 20.0.0
//

.version 9.0
.target sm_100
.address_size 64

	// .globl	_Z15PDH_cuda_kernelPdS_S_yP10hist_entryjd

.visible .entry _Z15PDH_cuda_kernelPdS_S_yP10hist_entryjd(
	.param .u64 .ptr .align 1 _Z15PDH_cuda_kernelPdS_S_yP10hist_entryjd_param_0,
	.param .u64 .ptr .align 1 _Z15PDH_cuda_kernelPdS_S_yP10hist_entryjd_param_1,
	.param .u64 .ptr .align 1 _Z15PDH_cuda_kernelPdS_S_yP10hist_entryjd_param_2,
	.param .u64 _Z15PDH_cuda_kernelPdS_S_yP10hist_entryjd_param_3,
	.param .u64 .ptr .align 1 _Z15PDH_cuda_kernelPdS_S_yP10hist_entryjd_param_4,
	.param .u32 _Z15PDH_cuda_kernelPdS_S_yP10hist_entryjd_param_5,
	.param .f64 _Z15PDH_cuda_kernelPdS_S_yP10hist_entryjd_param_6
)
{
	.reg .pred 	%p<5>;
	.reg .b32 	%r<12>;
	.reg .b64 	%rd<25>;
	.reg .b64 	%fd<16>;

	ld.param.u64 	%rd3, [_Z15PDH_cuda_kernelPdS_S_yP10hist_entryjd_param_0];
	ld.param.u64 	%rd4, [_Z15PDH_cuda_kernelPdS_S_yP10hist_entryjd_param_1];
	ld.param.u64 	%rd5, [_Z15PDH_cuda_kernelPdS_S_yP10hist_entryjd_param_2];
	ld.param.u64 	%rd7, [_Z15PDH_cuda_kernelPdS_S_yP10hist_entryjd_param_3];
	ld.param.u64 	%rd6, [_Z15PDH_cuda_kernelPdS_S_yP10hist_entryjd_param_4];
	ld.param.u32 	%r2, [_Z15PDH_cuda_kernelPdS_S_yP10hist_entryjd_param_5];
	ld.param.f64 	%fd1, [_Z15PDH_cuda_kernelPdS_S_yP10hist_entryjd_param_6];
	mov.u32 	%r3, %ntid.x;
	mov.u32 	%r4, %ctaid.x;
	mov.u32 	%r5, %tid.x;
	mad.lo.s32 	%r6, %r3, %r4, %r5;
	mov.u32 	%r7, %ntid.y;
	mov.u32 	%r8, %ctaid.y;
	mov.u32 	%r9, %tid.y;
	mad.lo.s32 	%r10, %r7, %r8, %r9;
	cvt.s64.s32 	%rd1, %r6;
	cvt.u64.u32 	%rd2, %r10;
	max.u64 	%rd9, %rd1, %rd2;
	setp.ge.u64 	%p1, %rd9, %rd7;
	setp.ge.s32 	%p2, %r6, %r10;
	or.pred  	%p3, %p2, %p1;
	@%p3 bra 	$L__BB0_3;
	cvta.to.global.u64 	%rd10, %rd3;
	cvta.to.global.u64 	%rd11, %rd4;
	cvta.to.global.u64 	%rd12, %rd5;
	shl.b64 	%rd13, %rd1, 3;
	add.s64 	%rd14, %rd10, %rd13;
	ld.global.f64 	%fd2, [%rd14];
	shl.b64 	%rd15, %rd2, 3;
	add.s64 	%rd16, %rd10, %rd15;
	ld.global.f64 	%fd3, [%rd16];
	add.s64 	%rd17, %rd11, %rd13;
	ld.global.f64 	%fd4, [%rd17];
	add.s64 	%rd18, %rd11, %rd15;
	ld.global.f64 	%fd5, [%rd18];
	add.s64 	%rd19, %rd12, %rd13;
	ld.global.f64 	%fd6, [%rd19];
	add.s64 	%rd20, %rd12, %rd15;
	ld.global.f64 	%fd7, [%rd20];
	sub.f64 	%fd8, %fd2, %fd3;
	sub.f64 	%fd9, %fd4, %fd5;
	mul.f64 	%fd10, %fd9, %fd9;
	fma.rn.f64 	%fd11, %fd8, %fd8, %fd10;
	sub.f64 	%fd12, %fd6, %fd7;
	fma.rn.f64 	%fd13, %fd12, %fd12, %fd11;
	sqrt.rn.f64 	%fd14, %fd13;
	div.rn.f64 	%fd15, %fd14, %fd1;
	cvt.rzi.s32.f64 	%r1, %fd15;
	setp.ge.u32 	%p4, %r1, %r2;
	@%p4 bra 	$L__BB0_3;
	cvta.to.global.u64 	%rd21, %rd6;
	mul.wide.s32 	%rd22, %r1, 8;
	add.s64 	%rd23, %rd21, %rd22;
	atom.global.add.u64 	%rd24, [%rd23], 1;
$L__BB0_3:
	ret;

}


// ===== COMPILED SASS (sm_100) =====

	.target	sm_100

	.elftype	@"ET_EXEC"


//--------------------- .note.nv.tkinfo           --------------------------
	.section	.note.nv.tkinfo,"",@"SHT_NOTE"
	.sectionflags	@"SHF_NOTE_NV_TKINFO"
	.tkinfo
        /*0018*/ 	.word	0x00000002
        /*0030*/ 	.string	""
        /*0030*/ 	.string	"ptxas"
        /*0030*/ 	.string	"Cuda compilation tools, release 13.0, V13.0.88"
        /*0030*/ 	.string	"Build cuda_13.0.r13.0/compiler.36424714_0"
        /*0030*/ 	.string	"-arch sm_100 -m 64 "



//--------------------- .note.nv.cuinfo           --------------------------
	.section	.note.nv.cuinfo,"",@"SHT_NOTE"
	.sectionflags	@"SHF_NOTE_NV_CUINFO"
        /*0018*/ 	.short	0x0002
        /*001a*/ 	.short	0x0064
        /*001c*/ 	.short	0x0082
	.zero		2


//--------------------- .nv.info                  --------------------------
	.section	.nv.info,"",@"SHT_CUDA_INFO"
	.align	4


	//----- nvinfo : EIATTR_REGCOUNT
	.align		4
        /*0000*/ 	.byte	0x04, 0x2f
        /*0002*/ 	.short	(.L_1 - .L_0)
	.align		4
.L_0:
        /*0004*/ 	.word	index@(_Z15PDH_cuda_kernelPdS_S_yP10hist_entryjd)
        /*0008*/ 	.word	0x00000019


	//----- nvinfo : EIATTR_FRAME_SIZE
	.align		4
.L_1:
        /*000c*/ 	.byte	0x04, 0x11
        /*000e*/ 	.short	(.L_3 - .L_2)
	.align		4
.L_2:
        /*0010*/ 	.word	index@($__internal_1_$__cuda_sm20_dsqrt_rn_f64_mediumpath_v1)
        /*0014*/ 	.word	0x00000000


	//----- nvinfo : EIATTR_FRAME_SIZE
	.align		4
.L_3:
        /*0018*/ 	.byte	0x04, 0x11
        /*001a*/ 	.short	(.L_5 - .L_4)
	.align		4
.L_4:
        /*001c*/ 	.word	index@($__internal_0_$__cuda_sm20_div_rn_f64_full)
        /*0020*/ 	.word	0x00000000


	//----- nvinfo : EIATTR_FRAME_SIZE
	.align		4
.L_5:
        /*0024*/ 	.byte	0x04, 0x11
        /*0026*/ 	.short	(.L_7 - .L_6)
	.align		4
.L_6:
        /*0028*/ 	.word	index@(_Z15PDH_cuda_kernelPdS_S_yP10hist_entryjd)
        /*002c*/ 	.word	0x00000000


	//----- nvinfo : EIATTR_MIN_STACK_SIZE
	.align		4
.L_7:
        /*0030*/ 	.byte	0x04, 0x12
        /*0032*/ 	.short	(.L_9 - .L_8)
	.align		4
.L_8:
        /*0034*/ 	.word	index@(_Z15PDH_cuda_kernelPdS_S_yP10hist_entryjd)
        /*0038*/ 	.word	0x00000000
.L_9:


//--------------------- .nv.compat                --------------------------
	.section	.nv.compat,"",@"SHT_CUDA_COMPAT_INFO"
	.align	4
        /*0000*/ 	.byte	0x02, 0x09, 0x00, 0x00, 0x02, 0x02, 0x01, 0x00, 0x02, 0x05, 0x05, 0x00, 0x03, 0x07, 0x01, 0x01
        /*0010*/ 	.byte	0x02, 0x03, 0x00, 0x00, 0x02, 0x06, 0x01, 0x00, 0x04, 0x0b, 0x08, 0x00, 0x01, 0x00, 0x00, 0x00
        /*0020*/ 	.byte	0x00, 0x00, 0x00, 0x00


//--------------------- .nv.info._Z15PDH_cuda_kernelPdS_S_yP10hist_entryjd --------------------------
	.section	.nv.info._Z15PDH_cuda_kernelPdS_S_yP10hist_entryjd,"",@"SHT_CUDA_INFO"
	.sectionflags	@""
	.align	4


	//----- nvinfo : EIATTR_CUDA_API_VERSION
	.align		4
        /*0000*/ 	.byte	0x04, 0x37
        /*0002*/ 	.short	(.L_11 - .L_10)
.L_10:
        /*0004*/ 	.word	0x00000082


	//----- nvinfo : EIATTR_KPARAM_INFO
	.align		4
.L_11:
        /*0008*/ 	.byte	0x04, 0x17
        /*000a*/ 	.short	(.L_13 - .L_12)
.L_12:
        /*000c*/ 	.word	0x00000000
        /*0010*/ 	.short	0x0006
        /*0012*/ 	.short	0x0030
        /*0014*/ 	.byte	0x00, 0xf0, 0x21, 0x00


	//----- nvinfo : EIATTR_KPARAM_INFO
	.align		4
.L_13:
        /*0018*/ 	.byte	0x04, 0x17
        /*001a*/ 	.short	(.L_15 - .L_14)
.L_14:
        /*001c*/ 	.word	0x00000000
        /*0020*/ 	.short	0x0005
        /*0022*/ 	.short	0x0028
        /*0024*/ 	.byte	0x00, 0xf0, 0x11, 0x00


	//----- nvinfo : EIATTR_KPARAM_INFO
	.align		4
.L_15:
        /*0028*/ 	.byte	0x04, 0x17
        /*002a*/ 	.short	(.L_17 - .L_16)
.L_16:
        /*002c*/ 	.word	0x00000000
        /*0030*/ 	.short	0x0004
        /*0032*/ 	.short	0x0020
        /*0034*/ 	.byte	0x00, 0xf5, 0x21, 0x00


	//----- nvinfo : EIATTR_KPARAM_INFO
	.align		4
.L_17:
        /*0038*/ 	.byte	0x04, 0x17
        /*003a*/ 	.short	(.L_19 - .L_18)
.L_18:
        /*003c*/ 	.word	0x00000000
        /*0040*/ 	.short	0x0003
        /*0042*/ 	.short	0x0018
        /*0044*/ 	.byte	0x00, 0xf0, 0x21, 0x00


	//----- nvinfo : EIATTR_KPARAM_INFO
	.align		4
.L_19:
        /*0048*/ 	.byte	0x04, 0x17
        /*004a*/ 	.short	(.L_21 - .L_20)
.L_20:
        /*004c*/ 	.word	0x00000000
        /*0050*/ 	.short	0x0002
        /*0052*/ 	.short	0x0010
        /*0054*/ 	.byte	0x00, 0xf5, 0x21, 0x00


	//----- nvinfo : EIATTR_KPARAM_INFO
	.align		4
.L_21:
        /*0058*/ 	.byte	0x04, 0x17
        /*005a*/ 	.short	(.L_23 - .L_22)
.L_22:
        /*005c*/ 	.word	0x00000000
        /*0060*/ 	.short	0x0001
        /*0062*/ 	.short	0x0008
        /*0064*/ 	.byte	0x00, 0xf5, 0x21, 0x00


	//----- nvinfo : EIATTR_KPARAM_INFO
	.align		4
.L_23:
        /*0068*/ 	.byte	0x04, 0x17
        /*006a*/ 	.short	(.L_25 - .L_24)
.L_24:
        /*006c*/ 	.word	0x00000000
        /*0070*/ 	.short	0x0000
        /*0072*/ 	.short	0x0000
        /*0074*/ 	.byte	0x00, 0xf5, 0x21, 0x00


	//----- nvinfo : EIATTR_SPARSE_MMA_MASK
	.align		4
.L_25:
        /*0078*/ 	.byte	0x03, 0x50
        /*007a*/ 	.short	0x0000


	//----- nvinfo : EIATTR_MAXREG_COUNT
	.align		4
        /*007c*/ 	.byte	0x03, 0x1b
        /*007e*/ 	.short	0x00ff


	//----- nvinfo : EIATTR_MERCURY_ISA_VERSION
	.align		4
        /*0080*/ 	.byte	0x03, 0x5f
        /*0082*/ 	.short	0x0101


	//----- nvinfo : EIATTR_VRC_CTA_INIT_COUNT
	.align		4
        /*0084*/ 	.byte	0x02, 0x4a
	.zero		1
	.zero		1


	//----- nvinfo : EIATTR_EXIT_INSTR_OFFSETS
	.align		4
        /*0088*/ 	.byte	0x04, 0x1c
        /*008a*/ 	.short	(.L_27 - .L_26)


	//   ....[0]....
.L_26:
        /*008c*/ 	.word	0x00000120


	//   ....[1]....
        /*0090*/ 	.word	0x00000610


	//   ....[2]....
        /*0094*/ 	.word	0x00000670


	//----- nvinfo : EIATTR_CRS_STACK_SIZE
	.align		4
.L_27:
        /*0098*/ 	.byte	0x04, 0x1e
        /*009a*/ 	.short	(.L_29 - .L_28)
.L_28:
        /*009c*/ 	.word	0x00000000


	//----- nvinfo : EIATTR_CBANK_PARAM_SIZE
	.align		4
.L_29:
        /*00a0*/ 	.byte	0x03, 0x19
        /*00a2*/ 	.short	0x0038


	//----- nvinfo : EIATTR_PARAM_CBANK
	.align		4
        /*00a4*/ 	.byte	0x04, 0x0a
        /*00a6*/ 	.short	(.L_31 - .L_30)
	.align		4
.L_30:
        /*00a8*/ 	.word	index@(.nv.constant0._Z15PDH_cuda_kernelPdS_S_yP10hist_entryjd)
        /*00ac*/ 	.short	0x0380
        /*00ae*/ 	.short	0x0038


	//----- nvinfo : EIATTR_SW_WAR
	.align		4
.L_31:
        /*00b0*/ 	.byte	0x04, 0x36
        /*00b2*/ 	.short	(.L_33 - .L_32)
.L_32:
        /*00b4*/ 	.word	0x00000008
.L_33:


//--------------------- .nv.callgraph             --------------------------
	.section	.nv.callgraph,"",@"SHT_CUDA_CALLGRAPH"
	.align	4
	.sectionentsize	8
	.align		4
        /*0000*/ 	.word	0x00000000
	.align		4
        /*0004*/ 	.word	0xffffffff
	.align		4
        /*0008*/ 	.word	0x00000000
	.align		4
        /*000c*/ 	.word	0xfffffffe
	.align		4
        /*0010*/ 	.word	0x00000000
	.align		4
        /*0014*/ 	.word	0xfffffffd
	.align		4
        /*0018*/ 	.word	0x00000000
	.align		4
        /*001c*/ 	.word	0xfffffffc


//--------------------- .text._Z15PDH_cuda_kernelPdS_S_yP10hist_entryjd --------------------------
	.section	.text._Z15PDH_cuda_kernelPdS_S_yP10hist_entryjd,"ax",@progbits
	.align	128
        .global         _Z15PDH_cuda_kernelPdS_S_yP10hist_entryjd
        .type           _Z15PDH_cuda_kernelPdS_S_yP10hist_entryjd,@function
        .size           _Z15PDH_cuda_kernelPdS_S_yP10hist_entryjd,(.L_x_15 - _Z15PDH_cuda_kernelPdS_S_yP10hist_entryjd)
        .other          _Z15PDH_cuda_kernelPdS_S_yP10hist_entryjd,@"STO_CUDA_ENTRY STV_DEFAULT"
_Z15PDH_cuda_kernelPdS_S_yP10hist_entryjd:
.text._Z15PDH_cuda_kernelPdS_S_yP10hist_entryjd:
[----:B------:R-:W-:Y:S01]  /*0000*/  LDC R1, c[0x0][0x37c] ;  /* 0x0000df00ff017b82 */ /* 0x000fe20000000800 */
[----:B------:R-:W0:Y:S01]  /*0010*/  S2R R0, SR_CTAID.X ;  /* 0x0000000000007919 */ /* 0x000e220000002500 */
[----:B------:R-:W0:Y:S01]  /*0020*/  LDCU UR4, c[0x0][0x360] ;  /* 0x00006c00ff0477ac */ /* 0x000e220008000800 */
[----:B------:R-:W0:Y:S01]  /*0030*/  S2R R3, SR_TID.X ;  /* 0x0000000000037919 */ /* 0x000e220000002100 */
[----:B------:R-:W1:Y:S01]  /*0040*/  LDCU UR5, c[0x0][0x364] ;  /* 0x00006c80ff0577ac */ /* 0x000e620008000800 */
[----:B------:R-:W1:Y:S01]  /*0050*/  S2R R2, SR_CTAID.Y ;  /* 0x0000000000027919 */ /* 0x000e620000002600 */
[----:B------:R-:W2:Y:S01]  /*0060*/  LDCU.64 UR6, c[0x0][0x398] ;  /* 0x00007300ff0677ac */ /* 0x000ea20008000a00 */
[----:B------:R-:W1:Y:S01]  /*0070*/  S2R R5, SR_TID.Y ;  /* 0x0000000000057919 */ /* 0x000e620000002200 */
[----:B0-----:R-:W-:Y:S02]  /*0080*/  IMAD R0, R0, UR4, R3 ;  /* 0x0000000400007c24 */ /* 0x001fe4000f8e0203 */
[----:B-1----:R-:W-:-:S03]  /*0090*/  IMAD R3, R2, UR5, R5 ;  /* 0x0000000502037c24 */ /* 0x002fc6000f8e0205 */
[----:B------:R-:W-:Y:S02]  /*00a0*/  SHF.R.S32.HI R5, RZ, 0x1f, R0 ;  /* 0x0000001fff057819 */ /* 0x000fe40000011400 */
[----:B------:R-:W-:-:S04]  /*00b0*/  ISETP.GT.U32.AND P0, PT, R0, R3, PT ;  /* 0x000000030000720c */ /* 0x000fc80003f04070 */
[----:B------:R-:W-:-:S04]  /*00c0*/  ISETP.GT.U32.AND.EX P0, PT, R5, RZ, PT, P0 ;  /* 0x000000ff0500720c */ /* 0x000fc80003f04100 */
[----:B------:R-:W-:Y:S02]  /*00d0*/  SEL R2, R0, R3, P0 ;  /* 0x0000000300027207 */ /* 0x000fe40000000000 */
[----:B------:R-:W-:Y:S02]  /*00e0*/  SEL R4, R5, RZ, P0 ;  /* 0x000000ff05047207 */ /* 0x000fe40000000000 */
[----:B--2---:R-:W-:-:S04]  /*00f0*/  ISETP.GE.U32.AND P0, PT, R2, UR6, PT ;  /* 0x0000000602007c0c */ /* 0x004fc8000bf06070 */
[----:B------:R-:W-:-:S04]  /*0100*/  ISETP.GE.U32.AND.EX P0, PT, R4, UR7, PT, P0 ;  /* 0x0000000704007c0c */ /* 0x000fc8000bf06100 */
[----:B------:R-:W-:-:S13]  /*0110*/  ISETP.GE.OR P0, PT, R0, R3, P0 ;  /* 0x000000030000720c */ /* 0x000fda0000706670 */
[----:B------:R-:W-:Y:S05]  /*0120*/  @P0 EXIT ;  /* 0x000000000000094d */ /* 0x000fea0003800000 */
[----:B------:R-:W0:Y:S01]  /*0130*/  LDCU.128 UR8, c[0x0][0x380] ;  /* 0x00007000ff0877ac */ /* 0x000e220008000c00 */
[----:B------:R-:W-:Y:S01]  /*0140*/  IMAD.SHL.U32 R12, R3, 0x8, RZ ;  /* 0x00000008030c7824 */ /* 0x000fe200078e00ff */
[C---:B------:R-:W-:Y:S01]  /*0150*/  SHF.L.U64.HI R2, R0.reuse, 0x3, R5 ;  /* 0x0000000300027819 */ /* 0x040fe20000010205 */
[----:B------:R-:W-:Y:S01]  /*0160*/  IMAD.SHL.U32 R18, R0, 0x8, RZ ;  /* 0x0000000800127824 */ /* 0x000fe200078e00ff */
[----:B------:R-:W1:Y:S01]  /*0170*/  LDCU.64 UR4, c[0x0][0x358] ;  /* 0x00006b00ff0477ac */ /* 0x000e620008000a00 */
[----:B------:R-:W-:Y:S01]  /*0180*/  SHF.R.U32.HI R0, RZ, 0x1d, R3 ;  /* 0x0000001dff007819 */ /* 0x000fe20000011603 */
[----:B------:R-:W2:Y:S01]  /*0190*/  LDCU.64 UR6, c[0x0][0x390] ;  /* 0x00007200ff0677ac */ /* 0x000ea20008000a00 */
[----:B0-----:R-:W-:Y:S02]  /*01a0*/  IADD3 R8, P3, PT, R12, UR10, RZ ;  /* 0x0000000a0c087c10 */ /* 0x001fe4000ff7e0ff */
[----:B------:R-:W-:Y:S02]  /*01b0*/  IADD3 R16, P2, PT, R18, UR10, RZ ;  /* 0x0000000a12107c10 */ /* 0x000fe4000ff5e0ff */
[----:B------:R-:W-:-:S02]  /*01c0*/  IADD3.X R9, PT, PT, R0, UR11, RZ, P3, !PT ;  /* 0x0000000b00097c10 */ /* 0x000fc40009ffe4ff */
[----:B------:R-:W-:Y:S02]  /*01d0*/  IADD3.X R17, PT, PT, R2, UR11, RZ, P2, !PT ;  /* 0x0000000b02117c10 */ /* 0x000fe400097fe4ff */
[----:B------:R-:W-:Y:S02]  /*01e0*/  IADD3 R14, P0, PT, R18, UR8, RZ ;  /* 0x00000008120e7c10 */ /* 0x000fe4000ff1e0ff */
[----:B------:R-:W-:Y:S01]  /*01f0*/  IADD3 R4, P1, PT, R12, UR8, RZ ;  /* 0x000000080c047c10 */ /* 0x000fe2000ff3e0ff */
[----:B-1----:R-:W3:Y:S01]  /*0200*/  LDG.E.64 R6, desc[UR4][R16.64] ;  /* 0x0000000410067981 */ /* 0x002ee2000c1e1b00 */
[----:B------:R-:W-:Y:S02]  /*0210*/  IADD3.X R15, PT, PT, R2, UR9, RZ, P0, !PT ;  /* 0x00000009020f7c10 */ /* 0x000fe400087fe4ff */
[----:B------:R-:W-:Y:S01]  /*0220*/  IADD3.X R5, PT, PT, R0, UR9, RZ, P1, !PT ;  /* 0x0000000900057c10 */ /* 0x000fe20008ffe4ff */
[----:B------:R-:W3:Y:S01]  /*0230*/  LDG.E.64 R8, desc[UR4][R8.64] ;  /* 0x0000000408087981 */ /* 0x000ee2000c1e1b00 */
[----:B--2---:R-:W-:-:S02]  /*0240*/  IADD3 R18, P0, PT, R18, UR6, RZ ;  /* 0x0000000612127c10 */ /* 0x004fc4000ff1e0ff */
[----:B------:R-:W-:Y:S02]  /*0250*/  IADD3 R12, P1, PT, R12, UR6, RZ ;  /* 0x000000060c0c7c10 */ /* 0x000fe4000ff3e0ff */
[----:B------:R-:W-:Y:S01]  /*0260*/  IADD3.X R19, PT, PT, R2, UR7, RZ, P0, !PT ;  /* 0x0000000702137c10 */ /* 0x000fe200087fe4ff */
[----:B------:R-:W2:Y:S01]  /*0270*/  LDG.E.64 R4, desc[UR4][R4.64] ;  /* 0x0000000404047981 */ /* 0x000ea2000c1e1b00 */
[----:B------:R-:W-:-:S03]  /*0280*/  IADD3.X R13, PT, PT, R0, UR7, RZ, P1, !PT ;  /* 0x00000007000d7c10 */ /* 0x000fc60008ffe4ff */
[----:B------:R-:W2:Y:S04]  /*0290*/  LDG.E.64 R2, desc[UR4][R14.64] ;  /* 0x000000040e027981 */ /* 0x000ea8000c1e1b00 */
[----:B------:R-:W4:Y:S04]  /*02a0*/  LDG.E.64 R10, desc[UR4][R18.64] ;  /* 0x00000004120a7981 */ /* 0x000f28000c1e1b00 */
[----:B------:R-:W4:Y:S01]  /*02b0*/  LDG.E.64 R12, desc[UR4][R12.64] ;  /* 0x000000040c0c7981 */ /* 0x000f22000c1e1b00 */
[----:B------:R-:W-:Y:S01]  /*02c0*/  BSSY.RECONVERGENT B0, `(.L_x_0) ;  /* 0x0000019000007945 */ /* 0x000fe20003800200 */
[----:B---3--:R-:W-:-:S08]  /*02d0*/  DADD R6, R6, -R8 ;  /* 0x0000000006067229 */ /* 0x008fd00000000808 */
[----:B------:R-:W-:Y:S02]  /*02e0*/  DMUL R6, R6, R6 ;  /* 0x0000000606067228 */ /* 0x000fe40000000000 */
[----:B--2---:R-:W-:Y:S02]  /*02f0*/  DADD R2, R2, -R4 ;  /* 0x0000000002027229 */ /* 0x004fe40000000804 */
[----:B----4-:R-:W-:-:S06]  /*0300*/  DADD R10, R10, -R12 ;  /* 0x000000000a0a7229 */ /* 0x010fcc000000080c */
[----:B------:R-:W-:-:S08]  /*0310*/  DFMA R6, R2, R2, R6 ;  /* 0x000000020206722b */ /* 0x000fd00000000006 */
[----:B------:R-:W-:-:S06]  /*0320*/  DFMA R6, R10, R10, R6 ;  /* 0x0000000a0a06722b */ /* 0x000fcc0000000006 */
[----:B------:R-:W0:Y:S04]  /*0330*/  MUFU.RSQ64H R3, R7 ;  /* 0x0000000700037308 */ /* 0x000e280000001c00 */
[----:B------:R-:W-:Y:S02]  /*0340*/  VIADD R2, R7, 0xfcb00000 ;  /* 0xfcb0000007027836 */ /* 0x000fe40000000000 */
[----:B------:R-:W-:-:S04]  /*0350*/  IMAD.MOV.U32 R8, RZ, RZ, 0x0 ;  /* 0x00000000ff087424 */ /* 0x000fc800078e00ff */
[----:B0-----:R-:W-:Y:S01]  /*0360*/  DMUL R4, R2, R2 ;  /* 0x0000000202047228 */ /* 0x001fe20000000000 */
[----:B------:R-:W-:-:S07]  /*0370*/  IMAD.MOV.U32 R9, RZ, RZ, 0x3fd80000 ;  /* 0x3fd80000ff097424 */ /* 0x000fce00078e00ff */
[----:B------:R-:W-:-:S08]  /*0380*/  DFMA R4, R6, -R4, 1 ;  /* 0x3ff000000604742b */ /* 0x000fd00000000804 */
[----:B------:R-:W-:Y:S02]  /*0390*/  DFMA R8, R4, R8, 0.5 ;  /* 0x3fe000000408742b */ /* 0x000fe40000000008 */
[----:B------:R-:W-:-:S08]  /*03a0*/  DMUL R4, R2, R4 ;  /* 0x0000000402047228 */ /* 0x000fd00000000000 */
[----:B------:R-:W-:Y:S01]  /*03b0*/  DFMA R8, R8, R4, R2 ;  /* 0x000000040808722b */ /* 0x000fe20000000002 */
[----:B------:R-:W-:-:S07]  /*03c0*/  ISETP.GE.U32.AND P0, PT, R2, 0x7ca00000, PT ;  /* 0x7ca000000200780c */ /* 0x000fce0003f06070 */
[----:B------:R-:W-:Y:S02]  /*03d0*/  DMUL R10, R6, R8 ;  /* 0x00000008060a7228 */ /* 0x000fe40000000000 */
[----:B------:R-:W-:Y:S02]  /*03e0*/  VIADD R15, R9, 0xfff00000 ;  /* 0xfff00000090f7836 */ /* 0x000fe40000000000 */
[----:B------:R-:W-:-:S04]  /*03f0*/  IMAD.MOV.U32 R14, RZ, RZ, R8 ;  /* 0x000000ffff0e7224 */ /* 0x000fc800078e0008 */
[----:B------:R-:W-:-:S08]  /*0400*/  DFMA R12, R10, -R10, R6 ;  /* 0x8000000a0a0c722b */ /* 0x000fd00000000006 */
[----:B------:R-:W-:Y:S01]  /*0410*/  DFMA R4, R12, R14, R10 ;  /* 0x0000000e0c04722b */ /* 0x000fe2000000000a */
[----:B------:R-:W-:Y:S10]  /*0420*/  @!P0 BRA `(.L_x_1) ;  /* 0x0000000000088947 */ /* 0x000ff40003800000 */
[----:B------:R-:W-:-:S07]  /*0430*/  MOV R0, 0x450 ;  /* 0x0000045000007802 */ /* 0x000fce0000000f00 */
[----:B------:R-:W-:Y:S05]  /*0440*/  CALL.REL.NOINC `($__internal_1_$__cuda_sm20_dsqrt_rn_f64_mediumpath_v1) ;  /* 0x0000000400f07944 */ /* 0x000fea0003c00000 */
.L_x_1:
[----:B------:R-:W-:Y:S05]  /*0450*/  BSYNC.RECONVERGENT B0 ;  /* 0x0000000000007941 */ /* 0x000fea0003800200 */
.L_x_0:
[----:B------:R-:W0:Y:S01]  /*0460*/  LDCU UR6, c[0x0][0x3b4] ;  /* 0x00007680ff0677ac */ /* 0x000e220008000800 */
[----:B------:R-:W1:Y:S01]  /*0470*/  LDC.64 R8, c[0x0][0x3b0] ;  /* 0x0000ec00ff087b82 */ /* 0x000e620000000a00 */
[----:B------:R-:W-:Y:S01]  /*0480*/  IMAD.MOV.U32 R2, RZ, RZ, 0x1 ;  /* 0x00000001ff027424 */ /* 0x000fe200078e00ff */
[----:B------:R-:W-:Y:S01]  /*0490*/  FSETP.GEU.AND P1, PT, |R5|, 6.5827683646048100446e-37, PT ;  /* 0x036000000500780b */ /* 0x000fe20003f2e200 */
[----:B------:R-:W-:Y:S01]  /*04a0*/  BSSY.RECONVERGENT B0, `(.L_x_2) ;  /* 0x0000013000007945 */ /* 0x000fe20003800200 */
[----:B0-----:R-:W1:Y:S03]  /*04b0*/  MUFU.RCP64H R3, UR6 ;  /* 0x0000000600037d08 */ /* 0x001e660008001800 */
[----:B-1----:R-:W-:-:S08]  /*04c0*/  DFMA R6, R2, -R8, 1 ;  /* 0x3ff000000206742b */ /* 0x002fd00000000808 */
[----:B------:R-:W-:-:S08]  /*04d0*/  DFMA R6, R6, R6, R6 ;  /* 0x000000060606722b */ /* 0x000fd00000000006 */
[----:B------:R-:W-:-:S08]  /*04e0*/  DFMA R6, R2, R6, R2 ;  /* 0x000000060206722b */ /* 0x000fd00000000002 */
[----:B------:R-:W-:-:S08]  /*04f0*/  DFMA R2, R6, -R8, 1 ;  /* 0x3ff000000602742b */ /* 0x000fd00000000808 */
[----:B------:R-:W-:-:S08]  /*0500*/  DFMA R2, R6, R2, R6 ;  /* 0x000000020602722b */ /* 0x000fd00000000006 */
[----:B------:R-:W-:-:S08]  /*0510*/  DMUL R6, R2, R4 ;  /* 0x0000000402067228 */ /* 0x000fd00000000000 */
[----:B------:R-:W-:-:S08]  /*0520*/  DFMA R8, R6, -R8, R4 ;  /* 0x800000080608722b */ /* 0x000fd00000000004 */
[----:B------:R-:W-:-:S10]  /*0530*/  DFMA R2, R2, R8, R6 ;  /* 0x000000080202722b */ /* 0x000fd40000000006 */
[----:B------:R-:W-:-:S05]  /*0540*/  FFMA R0, RZ, UR6, R3 ;  /* 0x00000006ff007c23 */ /* 0x000fca0008000003 */
[----:B------:R-:W-:-:S13]  /*0550*/  FSETP.GT.AND P0, PT, |R0|, 1.469367938527859385e-39, PT ;  /* 0x001000000000780b */ /* 0x000fda0003f04200 */
[----:B------:R-:W-:Y:S05]  /*0560*/  @P0 BRA P1, `(.L_x_3) ;  /* 0x0000000000180947 */ /* 0x000fea0000800000 */
[----:B------:R-:W-:Y:S01]  /*0570*/  IMAD.MOV.U32 R2, RZ, RZ, R4 ;  /* 0x000000ffff027224 */ /* 0x000fe200078e0004 */
[----:B------:R-:W-:Y:S01]  /*0580*/  MOV R0, 0x5b0 ;  /* 0x000005b000007802 */ /* 0x000fe20000000f00 */
[----:B------:R-:W-:-:S07]  /*0590*/  IMAD.MOV.U32 R3, RZ, RZ, R5 ;  /* 0x000000ffff037224 */ /* 0x000fce00078e0005 */
[----:B------:R-:W-:Y:S05]  /*05a0*/  CALL.REL.NOINC `($__internal_0_$__cuda_sm20_div_rn_f64_full) ;  /* 0x0000000000347944 */ /* 0x000fea0003c00000 */
[----:B------:R-:W-:Y:S02]  /*05b0*/  IMAD.MOV.U32 R2, RZ, RZ, R10 ;  /* 0x000000ffff027224 */ /* 0x000fe400078e000a */
[----:B------:R-:W-:-:S07]  /*05c0*/  IMAD.MOV.U32 R3, RZ, RZ, R11 ;  /* 0x000000ffff037224 */ /* 0x000fce00078e000b */
.L_x_3:
[----:B------:R-:W-:Y:S05]  /*05d0*/  BSYNC.RECONVERGENT B0 ;  /* 0x0000000000007941 */ /* 0x000fea0003800200 */
.L_x_2:
[----:B------:R-:W0:Y:S01]  /*05e0*/  LDCU UR6, c[0x0][0x3a8] ;  /* 0x00007500ff0677ac */ /* 0x000e220008000800 */
[----:B------:R-:W0:Y:S02]  /*05f0*/  F2I.F64.TRUNC R7, R2 ;  /* 0x0000000200077311 */ /* 0x000e24000030d100 */
[----:B0-----:R-:W-:-:S13]  /*0600*/  ISETP.GE.U32.AND P0, PT, R7, UR6, PT ;  /* 0x0000000607007c0c */ /* 0x001fda000bf06070 */
[----:B------:R-:W-:Y:S05]  /*0610*/  @P0 EXIT ;  /* 0x000000000000094d */ /* 0x000fea0003800000 */
[----:B------:R-:W0:Y:S01]  /*0620*/  LDC.64 R2, c[0x0][0x3a0] ;  /* 0x0000e800ff027b82 */ /* 0x000e220000000a00 */
[----:B------:R-:W-:Y:S02]  /*0630*/  IMAD.MOV.U32 R4, RZ, RZ, 0x1 ;  /* 0x00000001ff047424 */ /* 0x000fe400078e00ff */
[----:B------:R-:W-:Y:S02]  /*0640*/  IMAD.MOV.U32 R5, RZ, RZ, 0x0 ;  /* 0x00000000ff057424 */ /* 0x000fe400078e00ff */
[----:B0-----:R-:W-:-:S05]  /*0650*/  IMAD.WIDE R2, R7, 0x8, R2 ;  /* 0x0000000807027825 */ /* 0x001fca00078e0202 */
[----:B------:R-:W-:Y:S01]  /*0660*/  REDG.E.ADD.64.STRONG.GPU desc[UR4][R2.64], R4 ;  /* 0x000000040200798e */ /* 0x000fe2000c12e504 */
[----:B------:R-:W-:Y:S05]  /*0670*/  EXIT ;  /* 0x000000000000794d */ /* 0x000fea0003800000 */
        .weak           $__internal_0_$__cuda_sm20_div_rn_f64_full
        .type           $__internal_0_$__cuda_sm20_div_rn_f64_full,@function
        .size           $__internal_0_$__cuda_sm20_div_rn_f64_full,($__internal_1_$__cuda_sm20_dsqrt_rn_f64_mediumpath_v1 - $__internal_0_$__cuda_sm20_div_rn_f64_full)
$__internal_0_$__cuda_sm20_div_rn_f64_full:
[----:B------:R-:W0:Y:S01]  /*0680*/  LDC.64 R4, c[0x0][0x3b0] ;  /* 0x0000ec00ff047b82 */ /* 0x000e220000000a00 */
[C---:B------:R-:W-:Y:S01]  /*0690*/  FSETP.GEU.AND P2, PT, |R3|.reuse, 1.469367938527859385e-39, PT ;  /* 0x001000000300780b */ /* 0x040fe20003f4e200 */
[----:B------:R-:W-:Y:S01]  /*06a0*/  IMAD.MOV.U32 R15, RZ, RZ, 0x1ca00000 ;  /* 0x1ca00000ff0f7424 */ /* 0x000fe200078e00ff */
[----:B------:R-:W-:Y:S01]  /*06b0*/  LOP3.LUT R10, R3, 0x7ff00000, RZ, 0xc0, !PT ;  /* 0x7ff00000030a7812 */ /* 0x000fe200078ec0ff */
[----:B------:R-:W-:Y:S04]  /*06c0*/  BSSY.RECONVERGENT B1, `(.L_x_4) ;  /* 0x0000051000017945 */ /* 0x000fe80003800200 */
[----:B------:R-:W-:Y:S01]  /*06d0*/  IMAD.MOV.U32 R21, RZ, RZ, R10 ;  /* 0x000000ffff157224 */ /* 0x000fe200078e000a */
[C---:B0-----:R-:W-:Y:S02]  /*06e0*/  FSETP.GEU.AND P0, PT, |R5|.reuse, 1.469367938527859385e-39, PT ;  /* 0x001000000500780b */ /* 0x041fe40003f0e200 */
[----:B------:R-:W-:-:S02]  /*06f0*/  LOP3.LUT R6, R5, 0x800fffff, RZ, 0xc0, !PT ;  /* 0x800fffff05067812 */ /* 0x000fc400078ec0ff */
[----:B------:R-:W-:Y:S02]  /*0700*/  LOP3.LUT R11, R5, 0x7ff00000, RZ, 0xc0, !PT ;  /* 0x7ff00000050b7812 */ /* 0x000fe400078ec0ff */
[----:B------:R-:W-:Y:S01]  /*0710*/  LOP3.LUT R7, R6, 0x3ff00000, RZ, 0xfc, !PT ;  /* 0x3ff0000006077812 */ /* 0x000fe200078efcff */
[----:B------:R-:W-:Y:S01]  /*0720*/  IMAD.MOV.U32 R6, RZ, RZ, R4 ;  /* 0x000000ffff067224 */ /* 0x000fe200078e0004 */
[----:B------:R-:W-:Y:S01]  /*0730*/  ISETP.GE.U32.AND P1, PT, R10, R11, PT ;  /* 0x0000000b0a00720c */ /* 0x000fe20003f26070 */
[----:B------:R-:W-:-:S03]  /*0740*/  IMAD.MOV.U32 R14, RZ, RZ, R11 ;  /* 0x000000ffff0e7224 */ /* 0x000fc600078e000b */
[----:B------:R-:W-:Y:S01]  /*0750*/  SEL R15, R15, 0x63400000, !P1 ;  /* 0x634000000f0f7807 */ /* 0x000fe20004800000 */
[----:B------:R-:W0:Y:S02]  /*0760*/  @!P0 LDC.64 R8, c[0x0][0x3b0] ;  /* 0x0000ec00ff088b82 */ /* 0x000e240000000a00 */
[----:B0-----:R-:W-:Y:S01]  /*0770*/  @!P0 DMUL R6, R8, 8.98846567431157953865e+307 ;  /* 0x7fe0000008068828 */ /* 0x001fe20000000000 */
[----:B------:R-:W-:-:S05]  /*0780*/  IMAD.MOV.U32 R8, RZ, RZ, 0x1 ;  /* 0x00000001ff087424 */ /* 0x000fca00078e00ff */
[----:B------:R-:W0:Y:S04]  /*0790*/  MUFU.RCP64H R9, R7 ;  /* 0x0000000700097308 */ /* 0x000e280000001800 */
[----:B------:R-:W-:-:S05]  /*07a0*/  @!P0 LOP3.LUT R14, R7, 0x7ff00000, RZ, 0xc0, !PT ;  /* 0x7ff00000070e8812 */ /* 0x000fca00078ec0ff */
[----:B------:R-:W-:Y:S01]  /*07b0*/  VIADD R22, R14, 0xffffffff ;  /* 0xffffffff0e167836 */ /* 0x000fe20000000000 */
[----:B0-----:R-:W-:-:S08]  /*07c0*/  DFMA R12, R8, -R6, 1 ;  /* 0x3ff00000080c742b */ /* 0x001fd00000000806 */
[----:B------:R-:W-:-:S08]  /*07d0*/  DFMA R12, R12, R12, R12 ;  /* 0x0000000c0c0c722b */ /* 0x000fd0000000000c */
[----:B------:R-:W-:Y:S01]  /*07e0*/  DFMA R16, R8, R12, R8 ;  /* 0x0000000c0810722b */ /* 0x000fe20000000008 */
[C-C-:B------:R-:W-:Y:S01]  /*07f0*/  @!P2 LOP3.LUT R12, R15.reuse, 0x80000000, R3.reuse, 0xf8, !PT ;  /* 0x800000000f0ca812 */ /* 0x140fe200078ef803 */
[----:B------:R-:W-:Y:S01]  /*0800*/  IMAD.MOV.U32 R8, RZ, RZ, R2 ;  /* 0x000000ffff087224 */ /* 0x000fe200078e0002 */
[----:B------:R-:W-:Y:S02]  /*0810*/  LOP3.LUT R9, R15, 0x800fffff, R3, 0xf8, !PT ;  /* 0x800fffff0f097812 */ /* 0x000fe400078ef803 */
[----:B------:R-:W-:Y:S01]  /*0820*/  @!P2 LOP3.LUT R13, R12, 0x100000, RZ, 0xfc, !PT ;  /* 0x001000000c0da812 */ /* 0x000fe200078efcff */
[----:B------:R-:W-:Y:S02]  /*0830*/  @!P2 IMAD.MOV.U32 R12, RZ, RZ, RZ ;  /* 0x000000ffff0ca224 */ /* 0x000fe400078e00ff */
[----:B------:R-:W-:-:S04]  /*0840*/  DFMA R18, R16, -R6, 1 ;  /* 0x3ff000001012742b */ /* 0x000fc80000000806 */
[----:B------:R-:W-:-:S04]  /*0850*/  @!P2 DFMA R8, R8, 2, -R12 ;  /* 0x400000000808a82b */ /* 0x000fc8000000080c */
[----:B------:R-:W-:-:S06]  /*0860*/  DFMA R12, R16, R18, R16 ;  /* 0x00000012100c722b */ /* 0x000fcc0000000010 */
[----:B------:R-:W-:Y:S02]  /*0870*/  @!P2 LOP3.LUT R21, R9, 0x7ff00000, RZ, 0xc0, !PT ;  /* 0x7ff000000915a812 */ /* 0x000fe400078ec0ff */
[----:B------:R-:W-:-:S03]  /*0880*/  DMUL R18, R12, R8 ;  /* 0x000000080c127228 */ /* 0x000fc60000000000 */
[----:B------:R-:W-:-:S05]  /*0890*/  VIADD R20, R21, 0xffffffff ;  /* 0xffffffff15147836 */ /* 0x000fca0000000000 */
[----:B------:R-:W-:Y:S01]  /*08a0*/  DFMA R16, R18, -R6, R8 ;  /* 0x800000061210722b */ /* 0x000fe20000000008 */
[----:B------:R-:W-:-:S04]  /*08b0*/  ISETP.GT.U32.AND P0, PT, R20, 0x7feffffe, PT ;  /* 0x7feffffe1400780c */ /* 0x000fc80003f04070 */
[----:B------:R-:W-:-:S03]  /*08c0*/  ISETP.GT.U32.OR P0, PT, R22, 0x7feffffe, P0 ;  /* 0x7feffffe1600780c */ /* 0x000fc60000704470 */
[----:B------:R-:W-:-:S10]  /*08d0*/  DFMA R12, R12, R16, R18 ;  /* 0x000000100c0c722b */ /* 0x000fd40000000012 */
[----:B------:R-:W-:Y:S05]  /*08e0*/  @P0 BRA `(.L_x_5) ;  /* 0x0000000000600947 */ /* 0x000fea0003800000 */
[----:B------:R-:W-:Y:S01]  /*08f0*/  VIADDMNMX R10, R10, -R11, 0xb9600000, !PT ;  /* 0xb96000000a0a7446 */ /* 0x000fe2000780090b */
[----:B------:R-:W-:-:S03]  /*0900*/  IMAD.MOV.U32 R2, RZ, RZ, RZ ;  /* 0x000000ffff027224 */ /* 0x000fc600078e00ff */
[----:B------:R-:W-:-:S05]  /*0910*/  VIMNMX R10, PT, PT, R10, 0x46a00000, PT ;  /* 0x46a000000a0a7848 */ /* 0x000fca0003fe0100 */
[----:B------:R-:W-:-:S04]  /*0920*/  IMAD.IADD R15, R10, 0x1, -R15 ;  /* 0x000000010a0f7824 */ /* 0x000fc800078e0a0f */
[----:B------:R-:W-:-:S06]  /*0930*/  VIADD R3, R15, 0x7fe00000 ;  /* 0x7fe000000f037836 */ /* 0x000fcc0000000000 */
[----:B------:R-:W-:-:S10]  /*0940*/  DMUL R10, R12, R2 ;  /* 0x000000020c0a7228 */ /* 0x000fd40000000000 */
[----:B------:R-:W-:-:S13]  /*0950*/  FSETP.GTU.AND P0, PT, |R11|, 1.469367938527859385e-39, PT ;  /* 0x001000000b00780b */ /* 0x000fda0003f0c200 */
[----:B------:R-:W-:Y:S05]  /*0960*/  @P0 BRA `(.L_x_6) ;  /* 0x0000000000980947 */ /* 0x000fea0003800000 */
[----:B------:R-:W-:Y:S01]  /*0970*/  DFMA R6, R12, -R6, R8 ;  /* 0x800000060c06722b */ /* 0x000fe20000000008 */
[----:B------:R-:W-:-:S09]  /*0980*/  IMAD.MOV.U32 R2, RZ, RZ, RZ ;  /* 0x000000ffff027224 */ /* 0x000fd200078e00ff */
[C---:B------:R-:W-:Y:S02]  /*0990*/  FSETP.NEU.AND P0, PT, R7.reuse, RZ, PT ;  /* 0x000000ff0700720b */ /* 0x040fe40003f0d000 */
[----:B------:R-:W-:-:S04]  /*09a0*/  LOP3.LUT R9, R7, 0x80000000, R5, 0x48, !PT ;  /* 0x8000000007097812 */ /* 0x000fc800078e4805 */
[----:B------:R-:W-:-:S07]  /*09b0*/  LOP3.LUT R3, R9, R3, RZ, 0xfc, !PT ;  /* 0x0000000309037212 */ /* 0x000fce00078efcff */
[----:B------:R-:W-:Y:S05]  /*09c0*/  @!P0 BRA `(.L_x_6) ;  /* 0x0000000000808947 */ /* 0x000fea0003800000 */
[----:B------:R-:W-:Y:S01]  /*09d0*/  IMAD.MOV R5, RZ, RZ, -R15 ;  /* 0x000000ffff057224 */ /* 0x000fe200078e0a0f */
[----:B------:R-:W-:Y:S01]  /*09e0*/  DMUL.RP R2, R12, R2 ;  /* 0x000000020c027228 */ /* 0x000fe20000008000 */
[----:B------:R-:W-:-:S06]  /*09f0*/  IMAD.MOV.U32 R4, RZ, RZ, RZ ;  /* 0x000000ffff047224 */ /* 0x000fcc00078e00ff */
[----:B------:R-:W-:-:S03]  /*0a00*/  DFMA R4, R10, -R4, R12 ;  /* 0x800000040a04722b */ /* 0x000fc6000000000c */
[----:B------:R-:W-:-:S03]  /*0a10*/  LOP3.LUT R9, R3, R9, RZ, 0x3c, !PT ;  /* 0x0000000903097212 */ /* 0x000fc600078e3cff */
[----:B------:R-:W-:-:S04]  /*0a20*/  IADD3 R4, PT, PT, -R15, -0x43300000, RZ ;  /* 0xbcd000000f047810 */ /* 0x000fc80007ffe1ff */
[----:B------:R-:W-:-:S04]  /*0a30*/  FSETP.NEU.AND P0, PT, |R5|, R4, PT ;  /* 0x000000040500720b */ /* 0x000fc80003f0d200 */
[----:B------:R-:W-:Y:S02]  /*0a40*/  FSEL R10, R2, R10, !P0 ;  /* 0x0000000a020a7208 */ /* 0x000fe40004000000 */
[----:B------:R-:W-:Y:S01]  /*0a50*/  FSEL R11, R9, R11, !P0 ;  /* 0x0000000b090b7208 */ /* 0x000fe20004000000 */
[----:B------:R-:W-:Y:S06]  /*0a60*/  BRA `(.L_x_6) ;  /* 0x0000000000587947 */ /* 0x000fec0003800000 */
.L_x_5:
[----:B------:R-:W-:-:S14]  /*0a70*/  DSETP.NAN.AND P0, PT, R2, R2, PT ;  /* 0x000000020200722a */ /* 0x000fdc0003f08000 */
[----:B------:R-:W-:Y:S05]  /*0a80*/  @P0 BRA `(.L_x_7) ;  /* 0x0000000000480947 */ /* 0x000fea0003800000 */
[----:B------:R-:W0:Y:S02]  /*0a90*/  LDC.64 R6, c[0x0][0x3b0] ;  /* 0x0000ec00ff067b82 */ /* 0x000e240000000a00 */
[----:B0-----:R-:W-:-:S14]  /*0aa0*/  DSETP.NAN.AND P0, PT, R6, R6, PT ;  /* 0x000000060600722a */ /* 0x001fdc0003f08000 */
[----:B------:R-:W-:Y:S05]  /*0ab0*/  @P0 BRA `(.L_x_8) ;  /* 0x0000000000300947 */ /* 0x000fea0003800000 */
[----:B------:R-:W-:Y:S01]  /*0ac0*/  ISETP.NE.AND P0, PT, R21, R14, PT ;  /* 0x0000000e1500720c */ /* 0x000fe20003f05270 */
[----:B------:R-:W-:Y:S02]  /*0ad0*/  IMAD.MOV.U32 R10, RZ, RZ, 0x0 ;  /* 0x00000000ff0a7424 */ /* 0x000fe400078e00ff */
[----:B------:R-:W-:-:S10]  /*0ae0*/  IMAD.MOV.U32 R11, RZ, RZ, -0x80000 ;  /* 0xfff80000ff0b7424 */ /* 0x000fd400078e00ff */
[----:B------:R-:W-:Y:S05]  /*0af0*/  @!P0 BRA `(.L_x_6) ;  /* 0x0000000000348947 */ /* 0x000fea0003800000 */
[----:B------:R-:W-:Y:S02]  /*0b00*/  ISETP.NE.AND P0, PT, R21, 0x7ff00000, PT ;  /* 0x7ff000001500780c */ /* 0x000fe40003f05270 */
[----:B------:R-:W-:Y:S02]  /*0b10*/  LOP3.LUT R11, R3, 0x80000000, R5, 0x48, !PT ;  /* 0x80000000030b7812 */ /* 0x000fe400078e4805 */
[----:B------:R-:W-:-:S13]  /*0b20*/  ISETP.EQ.OR P0, PT, R14, RZ, !P0 ;  /* 0x000000ff0e00720c */ /* 0x000fda0004702670 */
[----:B------:R-:W-:Y:S01]  /*0b30*/  @P0 LOP3.LUT R2, R11, 0x7ff00000, RZ, 0xfc, !PT ;  /* 0x7ff000000b020812 */ /* 0x000fe200078efcff */
[----:B------:R-:W-:Y:S02]  /*0b40*/  @!P0 IMAD.MOV.U32 R10, RZ, RZ, RZ ;  /* 0x000000ffff0a8224 */ /* 0x000fe400078e00ff */
[----:B------:R-:W-:Y:S02]  /*0b50*/  @P0 IMAD.MOV.U32 R10, RZ, RZ, RZ ;  /* 0x000000ffff0a0224 */ /* 0x000fe400078e00ff */
[----:B------:R-:W-:Y:S01]  /*0b60*/  @P0 IMAD.MOV.U32 R11, RZ, RZ, R2 ;  /* 0x000000ffff0b0224 */ /* 0x000fe200078e0002 */
[----:B------:R-:W-:Y:S06]  /*0b70*/  BRA `(.L_x_6) ;  /* 0x0000000000147947 */ /* 0x000fec0003800000 */
.L_x_8:
[----:B------:R-:W-:Y:S01]  /*0b80*/  LOP3.LUT R11, R5, 0x80000, RZ, 0xfc, !PT ;  /* 0x00080000050b7812 */ /* 0x000fe200078efcff */
[----:B------:R-:W-:Y:S01]  /*0b90*/  IMAD.MOV.U32 R10, RZ, RZ, R4 ;  /* 0x000000ffff0a7224 */ /* 0x000fe200078e0004 */
[----:B------:R-:W-:Y:S06]  /*0ba0*/  BRA `(.L_x_6) ;  /* 0x0000000000087947 */ /* 0x000fec0003800000 */
.L_x_7:
[----:B------:R-:W-:Y:S01]  /*0bb0*/  LOP3.LUT R11, R3, 0x80000, RZ, 0xfc, !PT ;  /* 0x00080000030b7812 */ /* 0x000fe200078efcff */
[----:B------:R-:W-:-:S07]  /*0bc0*/  IMAD.MOV.U32 R10, RZ, RZ, R2 ;  /* 0x000000ffff0a7224 */ /* 0x000fce00078e0002 */
.L_x_6:
[----:B------:R-:W-:Y:S05]  /*0bd0*/  BSYNC.RECONVERGENT B1 ;  /* 0x0000000000017941 */ /* 0x000fea0003800200 */
.L_x_4:
[----:B------:R-:W-:Y:S02]  /*0be0*/  IMAD.MOV.U32 R2, RZ, RZ, R0 ;  /* 0x000000ffff027224 */ /* 0x000fe400078e0000 */
[----:B------:R-:W-:-:S04]  /*0bf0*/  IMAD.MOV.U32 R3, RZ, RZ, 0x0 ;  /* 0x00000000ff037424 */ /* 0x000fc800078e00ff */
[----:B------:R-:W-:Y:S05]  /*0c00*/  RET.REL.NODEC R2 `(_Z15PDH_cuda_kernelPdS_S_yP10hist_entryjd) ;  /* 0xfffffff002fc7950 */ /* 0x000fea0003c3ffff */
        .weak           $__internal_1_$__cuda_sm20_dsqrt_rn_f64_mediumpath_v1
        .type           $__internal_1_$__cuda_sm20_dsqrt_rn_f64_mediumpath_v1,@function
        .size           $__internal_1_$__cuda_sm20_dsqrt_rn_f64_mediumpath_v1,(.L_x_15 - $__internal_1_$__cuda_sm20_dsqrt_rn_f64_mediumpath_v1)
$__internal_1_$__cuda_sm20_dsqrt_rn_f64_mediumpath_v1:
[----:B------:R-:W-:Y:S01]  /*0c10*/  ISETP.GE.U32.AND P0, PT, R2, -0x3400000, PT ;  /* 0xfcc000000200780c */ /* 0x000fe20003f06070 */
[----:B------:R-:W-:Y:S01]  /*0c20*/  BSSY.RECONVERGENT B1, `(.L_x_9) ;  /* 0x0000024000017945 */ /* 0x000fe20003800200 */
[----:B------:R-:W-:-:S11]  /*0c30*/  IMAD.MOV.U32 R9, RZ, RZ, R15 ;  /* 0x000000ffff097224 */ /* 0x000fd600078e000f */
[----:B------:R-:W-:Y:S05]  /*0c40*/  @!P0 BRA `(.L_x_10) ;  /* 0x0000000000208947 */ /* 0x000fea0003800000 */
[----:B------:R-:W-:-:S10]  /*0c50*/  DFMA.RM R8, R12, R8, R10 ;  /* 0x000000080c08722b */ /* 0x000fd4000000400a */
[----:B------:R-:W-:-:S05]  /*0c60*/  IADD3 R2, P0, PT, R8, 0x1, RZ ;  /* 0x0000000108027810 */ /* 0x000fca0007f1e0ff */
[----:B------:R-:W-:-:S06]  /*0c70*/  IMAD.X R3, RZ, RZ, R9, P0 ;  /* 0x000000ffff037224 */ /* 0x000fcc00000e0609 */
[----:B------:R-:W-:-:S08]  /*0c80*/  DFMA.RP R6, -R8, R2, R6 ;  /* 0x000000020806722b */ /* 0x000fd00000008106 */
[----:B------:R-:W-:-:S06]  /*0c90*/  DSETP.GT.AND P0, PT, R6, RZ, PT ;  /* 0x000000ff0600722a */ /* 0x000fcc0003f04000 */
[----:B------:R-:W-:Y:S02]  /*0ca0*/  FSEL R2, R2, R8, P0 ;  /* 0x0000000802027208 */ /* 0x000fe40000000000 */
[----:B------:R-:W-:Y:S01]  /*0cb0*/  FSEL R3, R3, R9, P0 ;  /* 0x0000000903037208 */ /* 0x000fe20000000000 */
[----:B------:R-:W-:Y:S06]  /*0cc0*/  BRA `(.L_x_11) ;  /* 0x0000000000647947 */ /* 0x000fec0003800000 */
.L_x_10:
[----:B------:R-:W-:-:S14]  /*0cd0*/  DSETP.NE.AND P0, PT, R6, RZ, PT ;  /* 0x000000ff0600722a */ /* 0x000fdc0003f05000 */
[----:B------:R-:W-:Y:S05]  /*0ce0*/  @!P0 BRA `(.L_x_12) ;  /* 0x0000000000588947 */ /* 0x000fea0003800000 */
[----:B------:R-:W-:-:S13]  /*0cf0*/  ISETP.GE.AND P0, PT, R7, RZ, PT ;  /* 0x000000ff0700720c */ /* 0x000fda0003f06270 */
[----:B------:R-:W-:Y:S02]  /*0d00*/  @!P0 IMAD.MOV.U32 R2, RZ, RZ, 0x0 ;  /* 0x00000000ff028424 */ /* 0x000fe400078e00ff */
[----:B------:R-:W-:Y:S01]  /*0d10*/  @!P0 IMAD.MOV.U32 R3, RZ, RZ, -0x80000 ;  /* 0xfff80000ff038424 */ /* 0x000fe200078e00ff */
[----:B------:R-:W-:Y:S06]  /*0d20*/  @!P0 BRA `(.L_x_11) ;  /* 0x00000000004c8947 */ /* 0x000fec0003800000 */
[----:B------:R-:W-:-:S13]  /*0d30*/  ISETP.GT.AND P0, PT, R7, 0x7fefffff, PT ;  /* 0x7fefffff0700780c */ /* 0x000fda0003f04270 */
[----:B------:R-:W-:Y:S05]  /*0d40*/  @P0 BRA `(.L_x_12) ;  /* 0x0000000000400947 */ /* 0x000fea0003800000 */
[----:B------:R-:W-:Y:S01]  /*0d50*/  DMUL R6, R6, 8.11296384146066816958e+31 ;  /* 0x4690000006067828 */ /* 0x000fe20000000000 */
[----:B------:R-:W-:Y:S02]  /*0d60*/  IMAD.MOV.U32 R2, RZ, RZ, RZ ;  /* 0x000000ffff027224 */ /* 0x000fe400078e00ff */
[----:B------:R-:W-:Y:S02]  /*0d70*/  IMAD.MOV.U32 R8, RZ, RZ, 0x0 ;  /* 0x00000000ff087424 */ /* 0x000fe400078e00ff */
[----:B------:R-:W-:Y:S01]  /*0d80*/  IMAD.MOV.U32 R9, RZ, RZ, 0x3fd80000 ;  /* 0x3fd80000ff097424 */ /* 0x000fe200078e00ff */
[----:B------:R-:W0:Y:S02]  /*0d90*/  MUFU.RSQ64H R3, R7 ;  /* 0x0000000700037308 */ /* 0x000e240000001c00 */
[----:B0-----:R-:W-:-:S08]  /*0da0*/  DMUL R4, R2, R2 ;  /* 0x0000000202047228 */ /* 0x001fd00000000000 */
[----:B------:R-:W-:-:S08]  /*0db0*/  DFMA R4, R6, -R4, 1 ;  /* 0x3ff000000604742b */ /* 0x000fd00000000804 */
[----:B------:R-:W-:Y:S02]  /*0dc0*/  DFMA R8, R4, R8, 0.5 ;  /* 0x3fe000000408742b */ /* 0x000fe40000000008 */
[----:B------:R-:W-:-:S08]  /*0dd0*/  DMUL R4, R2, R4 ;  /* 0x0000000402047228 */ /* 0x000fd00000000000 */
[----:B------:R-:W-:-:S08]  /*0de0*/  DFMA R4, R8, R4, R2 ;  /* 0x000000040804722b */ /* 0x000fd00000000002 */
[----:B------:R-:W-:Y:S02]  /*0df0*/  DMUL R2, R6, R4 ;  /* 0x0000000406027228 */ /* 0x000fe40000000000 */
[----:B------:R-:W-:-:S06]  /*0e00*/  VIADD R5, R5, 0xfff00000 ;  /* 0xfff0000005057836 */ /* 0x000fcc0000000000 */
[----:B------:R-:W-:-:S08]  /*0e10*/  DFMA R8, R2, -R2, R6 ;  /* 0x800000020208722b */ /* 0x000fd00000000006 */
[----:B------:R-:W-:-:S10]  /*0e20*/  DFMA R2, R4, R8, R2 ;  /* 0x000000080402722b */ /* 0x000fd40000000002 */
[----:B------:R-:W-:Y:S01]  /*0e30*/  VIADD R3, R3, 0xfcb00000 ;  /* 0xfcb0000003037836 */ /* 0x000fe20000000000 */
[----:B------:R-:W-:Y:S06]  /*0e40*/  BRA `(.L_x_11) ;  /* 0x0000000000047947 */ /* 0x000fec0003800000 */
.L_x_12:
[----:B------:R-:W-:-:S11]  /*0e50*/  DADD R2, R6, R6 ;  /* 0x0000000006027229 */ /* 0x000fd60000000006 */
.L_x_11:
[----:B------:R-:W-:Y:S05]  /*0e60*/  BSYNC.RECONVERGENT B1 ;  /* 0x0000000000017941 */ /* 0x000fea0003800200 */
.L_x_9:
[----:B------:R-:W-:Y:S02]  /*0e70*/  IMAD.MOV.U32 R4, RZ, RZ, R2 ;  /* 0x000000ffff047224 */ /* 0x000fe400078e0002 */
[----:B------:R-:W-:Y:S02]  /*0e80*/  IMAD.MOV.U32 R5, RZ, RZ, R3 ;  /* 0x000000ffff057224 */ /* 0x000fe400078e0003 */
[----:B------:R-:W-:Y:S02]  /*0e90*/  IMAD.MOV.U32 R2, RZ, RZ, R0 ;  /* 0x000000ffff027224 */ /* 0x000fe400078e0000 */
[----:B------:R-:W-:-:S04]  /*0ea0*/  IMAD.MOV.U32 R3, RZ, RZ, 0x0 ;  /* 0x00000000ff037424 */ /* 0x000fc800078e00ff */
[----:B------:R-:W-:Y:S05]  /*0eb0*/  RET.REL.NODEC R2 `(_Z15PDH_cuda_kernelPdS_S_yP10hist_entryjd) ;  /* 0xfffffff002507950 */ /* 0x000fea0003c3ffff */
.L_x_13:
[----:B------:R-:W-:-:S00]  /*0ec0*/  BRA `(.L_x_13) ;  /* 0xfffffffc00fc7947 */ /* 0x000fc0000383ffff */
[----:B------:R-:W-:-:S00]  /*0ed0*/  NOP ;  /* 0x0000000000007918 */ /* 0x000fc00000000000 */
        /* <DEDUP_REMOVED lines=10> */
.L_x_15:


//--------------------- .nv.shared.reserved.0     --------------------------
	.section	.nv.shared.reserved.0,"aw",@nobits
	.weak		__nv_reservedSMEM_offset_0_alias
	.size		__nv_reservedSMEM_offset_0_alias, 0, 64
	.other		__nv_reservedSMEM_offset_0_alias,@"STO_CUDA_RESERVED_SHARED STV_DEFAULT"
__nv_reservedSMEM_offset_0_alias:
	.zero		0
	.zero		64


//--------------------- .nv.constant0._Z15PDH_cuda_kernelPdS_S_yP10hist_entryjd --------------------------
	.section	.nv.constant0._Z15PDH_cuda_kernelPdS_S_yP10hist_entryjd,"a",@progbits
	.sectionflags	@""
	.align	4
.nv.constant0._Z15PDH_cuda_kernelPdS_S_yP10hist_entryjd:
	.zero		952


//--------------------- SYMBOLS --------------------------

	.type		.nv.reservedSmem.offset0,@object
	.size		.nv.reservedSmem.offset0,0x4
